//
// Generated by NVIDIA NVVM Compiler
//
// Compiler Build ID: CL-36424714
// Cuda compilation tools, release 13.0, V13.0.88
// Based on NVVM 20.0.0
//

.version 9.0
.target sm_100
.address_size 64

	// .globl	_Z3muliyyy

.visible .entry _Z3muliyyy(
	.param .u32 _Z3muliyyy_param_0,
	.param .u64 _Z3muliyyy_param_1,
	.param .u64 _Z3muliyyy_param_2,
	.param .u64 _Z3muliyyy_param_3
)
{
	.reg .pred 	%p<7>;
	.reg .b32 	%r<40>;
	.reg .b32 	%f<21>;
	.reg .b64 	%rd<4>;

	ld.param.u32 	%r13, [_Z3muliyyy_param_0];
	ld.param.u64 	%rd1, [_Z3muliyyy_param_1];
	ld.param.u64 	%rd2, [_Z3muliyyy_param_2];
	ld.param.u64 	%rd3, [_Z3muliyyy_param_3];
	mov.u32 	%r14, %ctaid.x;
	mov.u32 	%r15, %ntid.x;
	mov.u32 	%r16, %tid.x;
	mad.lo.s32 	%r1, %r14, %r15, %r16;
	mov.u32 	%r17, %ctaid.y;
	mov.u32 	%r18, %ntid.y;
	mov.u32 	%r19, %tid.y;
	mad.lo.s32 	%r20, %r17, %r18, %r19;
	max.u32 	%r21, %r1, %r20;
	setp.ge.u32 	%p1, %r21, %r13;
	@%p1 bra 	$L__BB0_9;
	setp.lt.s32 	%p2, %r13, 1;
	mov.b32 	%r39, 0;
	@%p2 bra 	$L__BB0_8;
	shl.b32 	%r3, %r1, 2;
	setp.eq.s32 	%p3, %r13, 1;
	mov.f32 	%f18, 0f00000000;
	mov.b32 	%r38, 0;
	@%p3 bra 	$L__BB0_5;
	and.b32  	%r38, %r13, 2147483646;
	mov.f32 	%f18, 0f00000000;
	mov.b32 	%r36, 0;
	mov.u32 	%r37, %r36;
$L__BB0_4:
	.pragma "nounroll";
	suld.b.2d.b32.trap {%r25}, [%rd1, {%r3, %r37}];
	mov.b32 	%f10, %r25;
	add.s32 	%r26, %r36, 4;
	suld.b.2d.b32.trap {%r27}, [%rd2, {%r36, %r20}];
	mov.b32 	%f11, %r27;
	fma.rn.f32 	%f12, %f10, %f11, %f18;
	add.s32 	%r28, %r37, 1;
	suld.b.2d.b32.trap {%r29}, [%rd1, {%r3, %r28}];
	mov.b32 	%f13, %r29;
	suld.b.2d.b32.trap {%r30}, [%rd2, {%r26, %r20}];
	mov.b32 	%f14, %r30;
	fma.rn.f32 	%f18, %f13, %f14, %f12;
	add.s32 	%r36, %r36, 8;
	add.s32 	%r37, %r37, 2;
	setp.ne.s32 	%p4, %r37, %r38;
	@%p4 bra 	$L__BB0_4;
$L__BB0_5:
	and.b32  	%r31, %r13, 1;
	setp.eq.b32 	%p5, %r31, 1;
	not.pred 	%p6, %p5;
	@%p6 bra 	$L__BB0_7;
	suld.b.2d.b32.trap {%r32}, [%rd1, {%r3, %r38}];
	mov.b32 	%f15, %r32;
	shl.b32 	%r33, %r38, 2;
	suld.b.2d.b32.trap {%r34}, [%rd2, {%r33, %r20}];
	mov.b32 	%f16, %r34;
	fma.rn.f32 	%f18, %f15, %f16, %f18;
$L__BB0_7:
	mov.b32 	%r39, %f18;
$L__BB0_8:
	shl.b32 	%r35, %r1, 2;
	sust.b.2d.b32.trap 	[%rd3, {%r35, %r20}], {%r39};
$L__BB0_9:
	ret;

}


// ===== COMPILED SASS (sm_100) =====

	.target	sm_100

	.elftype	@"ET_EXEC"


//--------------------- .note.nv.tkinfo           --------------------------
	.section	.note.nv.tkinfo,"",@"SHT_NOTE"
	.sectionflags	@"SHF_NOTE_NV_TKINFO"
	.tkinfo
        /*0018*/ 	.word	0x00000002
        /*0030*/ 	.string	""
        /*0030*/ 	.string	"ptxas"
        /*0030*/ 	.string	"Cuda compilation tools, release 13.0, V13.0.88"
        /*0030*/ 	.string	"Build cuda_13.0.r13.0/compiler.36424714_0"
        /*0030*/ 	.string	"-arch sm_100 -m 64 "



//--------------------- .note.nv.cuinfo           --------------------------
	.section	.note.nv.cuinfo,"",@"SHT_NOTE"
	.sectionflags	@"SHF_NOTE_NV_CUINFO"
        /*0018*/ 	.short	0x0002
        /*001a*/ 	.short	0x0064
        /*001c*/ 	.short	0x0082
	.zero		2


//--------------------- .nv.info                  --------------------------
	.section	.nv.info,"",@"SHT_CUDA_INFO"
	.align	4


	//----- nvinfo : EIATTR_REGCOUNT
	.align		4
        /*0000*/ 	.byte	0x04, 0x2f
        /*0002*/ 	.short	(.L_1 - .L_0)
	.align		4
.L_0:
        /*0004*/ 	.word	index@(_Z3muliyyy)
        /*0008*/ 	.word	0x00000012


	//----- nvinfo : EIATTR_FRAME_SIZE
	.align		4
.L_1:
        /*000c*/ 	.byte	0x04, 0x11
        /*000e*/ 	.short	(.L_3 - .L_2)
	.align		4
.L_2:
        /*0010*/ 	.word	index@(_Z3muliyyy)
        /*0014*/ 	.word	0x00000000


	//----- nvinfo : EIATTR_MIN_STACK_SIZE
	.align		4
.L_3:
        /*0018*/ 	.byte	0x04, 0x12
        /*001a*/ 	.short	(.L_5 - .L_4)
	.align		4
.L_4:
        /*001c*/ 	.word	index@(_Z3muliyyy)
        /*0020*/ 	.word	0x00000000
.L_5:


//--------------------- .nv.compat                --------------------------
	.section	.nv.compat,"",@"SHT_CUDA_COMPAT_INFO"
	.align	4
        /*0000*/ 	.byte	0x02, 0x09, 0x00, 0x00, 0x02, 0x02, 0x02, 0x00, 0x02, 0x05, 0x05, 0x00, 0x03, 0x07, 0x01, 0x01
        /*0010*/ 	.byte	0x02, 0x03, 0x00, 0x00, 0x02, 0x06, 0x01, 0x00, 0x04, 0x0b, 0x08, 0x00, 0x09, 0x00, 0x00, 0x00
        /*0020*/ 	.byte	0x00, 0x00, 0x00, 0x00


//--------------------- .nv.info._Z3muliyyy       --------------------------
	.section	.nv.info._Z3muliyyy,"",@"SHT_CUDA_INFO"
	.sectionflags	@""
	.align	4


	//----- nvinfo : EIATTR_CUDA_API_VERSION
	.align		4
        /*0000*/ 	.byte	0x04, 0x37
        /*0002*/ 	.short	(.L_7 - .L_6)
.L_6:
        /*0004*/ 	.word	0x00000082


	//----- nvinfo : EIATTR_KPARAM_INFO
	.align		4
.L_7:
        /*0008*/ 	.byte	0x04, 0x17
        /*000a*/ 	.short	(.L_9 - .L_8)
.L_8:
        /*000c*/ 	.word	0x00000000
        /*0010*/ 	.short	0x0003
        /*0012*/ 	.short	0x0018
        /*0014*/ 	.byte	0x00, 0xf0, 0x21, 0x00


	//----- nvinfo : EIATTR_KPARAM_INFO
	.align		4
.L_9:
        /*0018*/ 	.byte	0x04, 0x17
        /*001a*/ 	.short	(.L_11 - .L_10)
.L_10:
        /*001c*/ 	.word	0x00000000
        /*0020*/ 	.short	0x0002
        /*0022*/ 	.short	0x0010
        /*0024*/ 	.byte	0x00, 0xf0, 0x21, 0x00


	//----- nvinfo : EIATTR_KPARAM_INFO
	.align		4
.L_11:
        /*0028*/ 	.byte	0x04, 0x17
        /*002a*/ 	.short	(.L_13 - .L_12)
.L_12:
        /*002c*/ 	.word	0x00000000
        /*0030*/ 	.short	0x0001
        /*0032*/ 	.short	0x0008
        /*0034*/ 	.byte	0x00, 0xf0, 0x21, 0x00


	//----- nvinfo : EIATTR_KPARAM_INFO
	.align		4
.L_13:
        /*0038*/ 	.byte	0x04, 0x17
        /*003a*/ 	.short	(.L_15 - .L_14)
.L_14:
        /*003c*/ 	.word	0x00000000
        /*0040*/ 	.short	0x0000
        /*0042*/ 	.short	0x0000
        /*0044*/ 	.byte	0x00, 0xf0, 0x11, 0x00


	//----- nvinfo : EIATTR_SPARSE_MMA_MASK
	.align		4
.L_15:
        /*0048*/ 	.byte	0x03, 0x50
        /*004a*/ 	.short	0x0000


	//----- nvinfo : EIATTR_MAXREG_COUNT
	.align		4
        /*004c*/ 	.byte	0x03, 0x1b
        /*004e*/ 	.short	0x00ff


	//----- nvinfo : EIATTR_MERCURY_ISA_VERSION
	.align		4
        /*0050*/ 	.byte	0x03, 0x5f
        /*0052*/ 	.short	0x0101


	//----- nvinfo : EIATTR_VRC_CTA_INIT_COUNT
	.align		4
        /*0054*/ 	.byte	0x02, 0x4a
	.zero		1
	.zero		1


	//----- nvinfo : EIATTR_EXIT_INSTR_OFFSETS
	.align		4
        /*0058*/ 	.byte	0x04, 0x1c
        /*005a*/ 	.short	(.L_17 - .L_16)


	//   ....[0]....
.L_16:
        /*005c*/ 	.word	0x000000c0


	//   ....[1]....
        /*0060*/ 	.word	0x00000390


	//----- nvinfo : EIATTR_CBANK_PARAM_SIZE
	.align		4
.L_17:
        /*0064*/ 	.byte	0x03, 0x19
        /*0066*/ 	.short	0x0020


	//----- nvinfo : EIATTR_PARAM_CBANK
	.align		4
        /*0068*/ 	.byte	0x04, 0x0a
        /*006a*/ 	.short	(.L_19 - .L_18)
	.align		4
.L_18:
        /*006c*/ 	.word	index@(.nv.constant0._Z3muliyyy)
        /*0070*/ 	.short	0x0380
        /*0072*/ 	.short	0x0020


	//----- nvinfo : EIATTR_SW_WAR
	.align		4
.L_19:
        /*0074*/ 	.byte	0x04, 0x36
        /*0076*/ 	.short	(.L_21 - .L_20)
.L_20:
        /*0078*/ 	.word	0x00000008
.L_21:


//--------------------- .nv.callgraph             --------------------------
	.section	.nv.callgraph,"",@"SHT_CUDA_CALLGRAPH"
	.align	4
	.sectionentsize	8
	.align		4
        /*0000*/ 	.word	0x00000000
	.align		4
        /*0004*/ 	.word	0xffffffff
	.align		4
        /*0008*/ 	.word	0x00000000
	.align		4
        /*000c*/ 	.word	0xfffffffe
	.align		4
        /*0010*/ 	.word	0x00000000
	.align		4
        /*0014*/ 	.word	0xfffffffd
	.align		4
        /*0018*/ 	.word	0x00000000
	.align		4
        /*001c*/ 	.word	0xfffffffc


//--------------------- .text._Z3muliyyy          --------------------------
	.section	.text._Z3muliyyy,"ax",@progbits
	.align	128
        .global         _Z3muliyyy
        .type           _Z3muliyyy,@function
        .size           _Z3muliyyy,(.L_x_5 - _Z3muliyyy)
        .other          _Z3muliyyy,@"STO_CUDA_ENTRY STV_DEFAULT"
_Z3muliyyy:
.text._Z3muliyyy:
[----:B------:R-:W-:Y:S01]  /*0000*/  LDC R1, c[0x0][0x37c] ;  /* 0x0000df00ff017b82 */ /* 0x000fe20000000800 */
[----:B------:R-:W0:Y:S07]  /*0010*/  S2R R3, SR_TID.X ;  /* 0x0000000000037919 */ /* 0x000e2e0000002100 */
[----:B------:R-:W0:Y:S01]  /*0020*/  S2UR UR4, SR_CTAID.X ;  /* 0x00000000000479c3 */ /* 0x000e220000002500 */
[----:B------:R-:W1:Y:S01]  /*0030*/  LDCU UR6, c[0x0][0x380] ;  /* 0x00007000ff0677ac */ /* 0x000e620008000800 */
[----:B------:R-:W2:Y:S06]  /*0040*/  S2R R5, SR_TID.Y ;  /* 0x0000000000057919 */ /* 0x000eac0000002200 */
[----:B------:R-:W0:Y:S08]  /*0050*/  LDC R0, c[0x0][0x360] ;  /* 0x0000d800ff007b82 */ /* 0x000e300000000800 */
[----:B------:R-:W2:Y:S08]  /*0060*/  S2UR UR5, SR_CTAID.Y ;  /* 0x00000000000579c3 */ /* 0x000eb00000002600 */
[----:B------:R-:W2:Y:S01]  /*0070*/  LDC R2, c[0x0][0x364] ;  /* 0x0000d900ff027b82 */ /* 0x000ea20000000800 */
[----:B0-----:R-:W-:-:S02]  /*0080*/  IMAD R0, R0, UR4, R3 ;  /* 0x0000000400007c24 */ /* 0x001fc4000f8e0203 */
[----:B--2---:R-:W-:-:S05]  /*0090*/  IMAD R3, R2, UR5, R5 ;  /* 0x0000000502037c24 */ /* 0x004fca000f8e0205 */
[----:B------:R-:W-:-:S04]  /*00a0*/  VIMNMX.U32 R2, PT, PT, R0, R3, !PT ;  /* 0x0000000300027248 */ /* 0x000fc80007fe0000 */
[----:B-1----:R-:W-:-:S13]  /*00b0*/  ISETP.GE.U32.AND P0, PT, R2, UR6, PT ;  /* 0x0000000602007c0c */ /* 0x002fda000bf06070 */
[----:B------:R-:W-:Y:S05]  /*00c0*/  @P0 EXIT ;  /* 0x000000000000094d */ /* 0x000fea0003800000 */
[----:B------:R-:W-:Y:S01]  /*00d0*/  UISETP.GE.AND UP0, UPT, UR6, 0x1, UPT ;  /* 0x000000010600788c */ /* 0x000fe2000bf06270 */
[----:B------:R-:W-:-:S08]  /*00e0*/  HFMA2 R2, -RZ, RZ, 0, 0 ;  /* 0x00000000ff027431 */ /* 0x000fd000000001ff */
[----:B------:R-:W-:Y:S05]  /*00f0*/  BRA.U !UP0, `(.L_x_0) ;  /* 0x0000000108947547 */ /* 0x000fea000b800000 */
[----:B------:R-:W-:Y:S01]  /*0100*/  UISETP.NE.AND UP0, UPT, UR6, 0x1, UPT ;  /* 0x000000010600788c */ /* 0x000fe2000bf05270 */
[----:B------:R-:W-:Y:S01]  /*0110*/  IMAD.MOV.U32 R6, RZ, RZ, RZ ;  /* 0x000000ffff067224 */ /* 0x000fe200078e00ff */
[----:B------:R-:W-:Y:S01]  /*0120*/  ULOP3.LUT UR4, UR6, 0x1, URZ, 0xc0, !UPT ;  /* 0x0000000106047892 */ /* 0x000fe2000f8ec0ff */
[----:B------:R-:W-:Y:S01]  /*0130*/  SHF.L.U32 R4, R0, 0x2, RZ ;  /* 0x0000000200047819 */ /* 0x000fe200000006ff */
[----:B------:R-:W-:Y:S02]  /*0140*/  IMAD.MOV.U32 R15, RZ, RZ, RZ ;  /* 0x000000ffff0f7224 */ /* 0x000fe400078e00ff */
[----:B------:R-:W-:-:S03]  /*0150*/  UISETP.NE.U32.AND UP1, UPT, UR4, 0x1, UPT ;  /* 0x000000010400788c */ /* 0x000fc6000bf25070 */
[----:B------:R-:W-:Y:S08]  /*0160*/  BRA.U !UP0, `(.L_x_1) ;  /* 0x0000000108547547 */ /* 0x000ff0000b800000 */
[----:B------:R-:W-:Y:S01]  /*0170*/  ULOP3.LUT UR4, UR6, 0x7ffffffe, URZ, 0xc0, !UPT ;  /* 0x7ffffffe06047892 */ /* 0x000fe2000f8ec0ff */
[----:B------:R-:W-:Y:S01]  /*0180*/  HFMA2 R5, -RZ, RZ, 0, 0 ;  /* 0x00000000ff057431 */ /* 0x000fe200000001ff */
[----:B------:R-:W-:Y:S01]  /*0190*/  MOV R6, RZ ;  /* 0x000000ff00067202 */ /* 0x000fe20000000f00 */
[----:B------:R-:W-:-:S03]  /*01a0*/  IMAD.MOV.U32 R2, RZ, RZ, RZ ;  /* 0x000000ffff027224 */ /* 0x000fc600078e00ff */
[----:B------:R-:W-:-:S07]  /*01b0*/  IMAD.U32 R15, RZ, RZ, UR4 ;  /* 0x00000004ff0f7e24 */ /* 0x000fce000f8e00ff */
.L_x_2:
[----:B------:R-:W0:Y:S01]  /*01c0*/  LDCU UR4, c[0x0][0x388] ;  /* 0x00007100ff0477ac */ /* 0x000e220008000800 */
[----:B------:R-:W-:Y:S01]  /*01d0*/  IADD3 R8, PT, PT, R2, 0x4, RZ ;  /* 0x0000000402087810 */ /* 0x000fe20007ffe0ff */
[----:B------:R-:W-:Y:S01]  /*01e0*/  IMAD.MOV.U32 R12, RZ, RZ, R4 ;  /* 0x000000ffff0c7224 */ /* 0x000fe200078e0004 */
[C---:B------:R-:W-:Y:S01]  /*01f0*/  IADD3 R13, PT, PT, R5.reuse, 0x1, RZ ;  /* 0x00000001050d7810 */ /* 0x040fe20007ffe0ff */
[----:B------:R-:W1:Y:S01]  /*0200*/  LDCU UR5, c[0x0][0x390] ;  /* 0x00007200ff0577ac */ /* 0x000e620008000800 */
[----:B------:R-:W-:Y:S01]  /*0210*/  IMAD.MOV.U32 R9, RZ, RZ, R3 ;  /* 0x000000ffff097224 */ /* 0x000fe200078e0003 */
[----:B0-----:R0:W-:Y:S01]  /*0220*/  SULD.D.BA.2D.STRONG.SM.TRAP R7, [R4], UR4 ;  /* 0x70ff040004077f99 */ /* 0x0011e200081ea900 */
[----:B------:R-:W-:Y:S01]  /*0230*/  SULD.D.BA.2D.STRONG.SM.TRAP R11, [R12], UR4 ;  /* 0x70ff04000c0b7f99 */ /* 0x000fe200081ea900 */
[----:B-1----:R1:W5:Y:S01]  /*0240*/  SULD.D.BA.2D.STRONG.SM.TRAP R10, [R2], UR5 ;  /* 0x70ff0500020a7f99 */ /* 0x00236200081ea900 */
[----:B------:R-:W5:Y:S01]  /*0250*/  SULD.D.BA.2D.STRONG.SM.TRAP R8, [R8], UR5 ;  /* 0x70ff050008087f99 */ /* 0x000f6200081ea900 */
[----:B0-----:R-:W-:-:S04]  /*0260*/  IADD3 R5, PT, PT, R5, 0x2, RZ ;  /* 0x0000000205057810 */ /* 0x001fc80007ffe0ff */
[----:B------:R-:W-:Y:S01]  /*0270*/  ISETP.NE.AND P0, PT, R5, R15, PT ;  /* 0x0000000f0500720c */ /* 0x000fe20003f05270 */
[----:B-1----:R-:W-:Y:S02]  /*0280*/  VIADD R2, R2, 0x8 ;  /* 0x0000000802027836 */ /* 0x002fe40000000000 */
[----:B-----5:R-:W-:-:S04]  /*0290*/  FFMA R6, R7, R10, R6 ;  /* 0x0000000a07067223 */ /* 0x020fc80000000006 */
[----:B------:R-:W-:-:S06]  /*02a0*/  FFMA R6, R11, R8, R6 ;  /* 0x000000080b067223 */ /* 0x000fcc0000000006 */
[----:B------:R-:W-:Y:S05]  /*02b0*/  @P0 BRA `(.L_x_2) ;  /* 0xfffffffc00c00947 */ /* 0x000fea000383ffff */
.L_x_1:
[----:B------:R-:W-:Y:S05]  /*02c0*/  BRA.U UP1, `(.L_x_3) ;  /* 0x00000001011c7547 */ /* 0x000fea000b800000 */
[----:B------:R-:W0:Y:S01]  /*02d0*/  LDCU UR4, c[0x0][0x388] ;  /* 0x00007100ff0477ac */ /* 0x000e220008000800 */
[----:B------:R-:W-:Y:S02]  /*02e0*/  SHF.L.U32 R2, R15, 0x2, RZ ;  /* 0x000000020f027819 */ /* 0x000fe400000006ff */
[----:B------:R-:W-:Y:S01]  /*02f0*/  MOV R14, R4 ;  /* 0x00000004000e7202 */ /* 0x000fe20000000f00 */
[----:B------:R-:W1:Y:S03]  /*0300*/  LDCU UR5, c[0x0][0x390] ;  /* 0x00007200ff0577ac */ /* 0x000e660008000800 */
[----:B0-----:R-:W-:Y:S01]  /*0310*/  SULD.D.BA.2D.STRONG.SM.TRAP R5, [R14], UR4 ;  /* 0x70ff04000e057f99 */ /* 0x001fe200081ea900 */
[----:B-1----:R-:W5:Y:S02]  /*0320*/  SULD.D.BA.2D.STRONG.SM.TRAP R2, [R2], UR5 ;  /* 0x70ff050002027f99 */ /* 0x002f6400081ea900 */
[----:B-----5:R-:W-:-:S07]  /*0330*/  FFMA R6, R5, R2, R6 ;  /* 0x0000000205067223 */ /* 0x020fce0000000006 */
.L_x_3:
[----:B------:R-:W-:-:S07]  /*0340*/  IMAD.MOV.U32 R2, RZ, RZ, R6 ;  /* 0x000000ffff027224 */ /* 0x000fce00078e0006 */
.L_x_0:
[----:B------:R-:W0:Y:S01]  /*0350*/  LDCU UR4, c[0x0][0x398] ;  /* 0x00007300ff0477ac */ /* 0x000e220008000800 */
[----:B------:R-:W-:Y:S02]  /*0360*/  SHF.L.U32 R4, R0, 0x2, RZ ;  /* 0x0000000200047819 */ /* 0x000fe400000006ff */
[----:B------:R-:W-:-:S04]  /*0370*/  MOV R5, R3 ;  /* 0x0000000300057202 */ /* 0x000fc80000000f00 */
[----:B0-----:R0:W-:Y:S02]  /*0380*/  SUST.D.BA.2D.STRONG.SM.TRAP [R4], R2, UR4 ;  /* 0x70ff040204007f9d */ /* 0x0011e4000810a900 */
[----:B0-----:R-:W-:Y:S05]  /*0390*/  EXIT ;  /* 0x000000000000794d */ /* 0x001fea0003800000 */
.L_x_4:
[----:B------:R-:W-:-:S00]  /*03a0*/  BRA `(.L_x_4) ;  /* 0xfffffffc00fc7947 */ /* 0x000fc0000383ffff */
[----:B------:R-:W-:-:S00]  /*03b0*/  NOP ;  /* 0x0000000000007918 */ /* 0x000fc00000000000 */
        /* <DEDUP_REMOVED lines=12> */
.L_x_5:


//--------------------- .nv.shared.reserved.0     --------------------------
	.section	.nv.shared.reserved.0,"aw",@nobits
	.weak		__nv_reservedSMEM_offset_0_alias
	.size		__nv_reservedSMEM_offset_0_alias, 0, 64
	.other		__nv_reservedSMEM_offset_0_alias,@"STO_CUDA_RESERVED_SHARED STV_DEFAULT"
__nv_reservedSMEM_offset_0_alias:
	.zero		0
	.zero		64


//--------------------- .nv.constant0._Z3muliyyy  --------------------------
	.section	.nv.constant0._Z3muliyyy,"a",@progbits
	.sectionflags	@""
	.align	4
.nv.constant0._Z3muliyyy:
	.zero		928


//--------------------- SYMBOLS --------------------------

	.type		.nv.reservedSmem.offset0,@object
	.size		.nv.reservedSmem.offset0,0x4
